//
// Generated by NVIDIA NVVM Compiler
//
// Compiler Build ID: CL-36424714
// Cuda compilation tools, release 13.0, V13.0.88
// Based on NVVM 20.0.0
//

.version 9.0
.target sm_100
.address_size 64

	// .globl	_Z4sumaPfS_S_

.visible .entry _Z4sumaPfS_S_(
	.param .u64 .ptr .align 1 _Z4sumaPfS_S__param_0,
	.param .u64 .ptr .align 1 _Z4sumaPfS_S__param_1,
	.param .u64 .ptr .align 1 _Z4sumaPfS_S__param_2
)
{
	.reg .pred 	%p<2>;
	.reg .b32 	%r<5>;
	.reg .b32 	%f<4>;
	.reg .b64 	%rd<11>;

	ld.param.u64 	%rd1, [_Z4sumaPfS_S__param_0];
	ld.param.u64 	%rd2, [_Z4sumaPfS_S__param_1];
	ld.param.u64 	%rd3, [_Z4sumaPfS_S__param_2];
	mov.u32 	%r2, %ctaid.x;
	mov.u32 	%r3, %ntid.x;
	mov.u32 	%r4, %tid.x;
	mad.lo.s32 	%r1, %r2, %r3, %r4;
	setp.gt.s32 	%p1, %r1, 5999999;
	@%p1 bra 	$L__BB0_2;
	cvta.to.global.u64 	%rd4, %rd1;
	cvta.to.global.u64 	%rd5, %rd2;
	cvta.to.global.u64 	%rd6, %rd3;
	mul.wide.s32 	%rd7, %r1, 4;
	add.s64 	%rd8, %rd4, %rd7;
	ld.global.f32 	%f1, [%rd8];
	add.s64 	%rd9, %rd5, %rd7;
	ld.global.f32 	%f2, [%rd9];
	add.f32 	%f3, %f1, %f2;
	add.s64 	%rd10, %rd6, %rd7;
	st.global.f32 	[%rd10], %f3;
$L__BB0_2:
	ret;

}


// ===== COMPILED SASS (sm_100) =====

	.target	sm_100

	.elftype	@"ET_EXEC"


//--------------------- .note.nv.tkinfo           --------------------------
	.section	.note.nv.tkinfo,"",@"SHT_NOTE"
	.sectionflags	@"SHF_NOTE_NV_TKINFO"
	.tkinfo
        /*0018*/ 	.word	0x00000002
        /*0030*/ 	.string	""
        /*0030*/ 	.string	"ptxas"
        /*0030*/ 	.string	"Cuda compilation tools, release 13.0, V13.0.88"
        /*0030*/ 	.string	"Build cuda_13.0.r13.0/compiler.36424714_0"
        /*0030*/ 	.string	"-arch sm_100 -m 64 "



//--------------------- .note.nv.cuinfo           --------------------------
	.section	.note.nv.cuinfo,"",@"SHT_NOTE"
	.sectionflags	@"SHF_NOTE_NV_CUINFO"
        /*0018*/ 	.short	0x0002
        /*001a*/ 	.short	0x0064
        /*001c*/ 	.short	0x0082
	.zero		2


//--------------------- .nv.info                  --------------------------
	.section	.nv.info,"",@"SHT_CUDA_INFO"
	.align	4


	//----- nvinfo : EIATTR_REGCOUNT
	.align		4
        /*0000*/ 	.byte	0x04, 0x2f
        /*0002*/ 	.short	(.L_1 - .L_0)
	.align		4
.L_0:
        /*0004*/ 	.word	index@(_Z4sumaPfS_S_)
        /*0008*/ 	.word	0x0000000c


	//----- nvinfo : EIATTR_FRAME_SIZE
	.align		4
.L_1:
        /*000c*/ 	.byte	0x04, 0x11
        /*000e*/ 	.short	(.L_3 - .L_2)
	.align		4
.L_2:
        /*0010*/ 	.word	index@(_Z4sumaPfS_S_)
        /*0014*/ 	.word	0x00000000


	//----- nvinfo : EIATTR_MIN_STACK_SIZE
	.align		4
.L_3:
        /*0018*/ 	.byte	0x04, 0x12
        /*001a*/ 	.short	(.L_5 - .L_4)
	.align		4
.L_4:
        /*001c*/ 	.word	index@(_Z4sumaPfS_S_)
        /*0020*/ 	.word	0x00000000
.L_5:


//--------------------- .nv.compat                --------------------------
	.section	.nv.compat,"",@"SHT_CUDA_COMPAT_INFO"
	.align	4
        /*0000*/ 	.byte	0x02, 0x09, 0x00, 0x00, 0x02, 0x02, 0x01, 0x00, 0x02, 0x05, 0x05, 0x00, 0x03, 0x07, 0x01, 0x01
        /*0010*/ 	.byte	0x02, 0x03, 0x00, 0x00, 0x02, 0x06, 0x01, 0x00, 0x04, 0x0b, 0x08, 0x00, 0x09, 0x00, 0x00, 0x00
        /*0020*/ 	.byte	0x00, 0x00, 0x00, 0x00


//--------------------- .nv.info._Z4sumaPfS_S_    --------------------------
	.section	.nv.info._Z4sumaPfS_S_,"",@"SHT_CUDA_INFO"
	.sectionflags	@""
	.align	4


	//----- nvinfo : EIATTR_CUDA_API_VERSION
	.align		4
        /*0000*/ 	.byte	0x04, 0x37
        /*0002*/ 	.short	(.L_7 - .L_6)
.L_6:
        /*0004*/ 	.word	0x00000082


	//----- nvinfo : EIATTR_KPARAM_INFO
	.align		4
.L_7:
        /*0008*/ 	.byte	0x04, 0x17
        /*000a*/ 	.short	(.L_9 - .L_8)
.L_8:
        /*000c*/ 	.word	0x00000000
        /*0010*/ 	.short	0x0002
        /*0012*/ 	.short	0x0010
        /*0014*/ 	.byte	0x00, 0xf5, 0x21, 0x00


	//----- nvinfo : EIATTR_KPARAM_INFO
	.align		4
.L_9:
        /*0018*/ 	.byte	0x04, 0x17
        /*001a*/ 	.short	(.L_11 - .L_10)
.L_10:
        /*001c*/ 	.word	0x00000000
        /*0020*/ 	.short	0x0001
        /*0022*/ 	.short	0x0008
        /*0024*/ 	.byte	0x00, 0xf5, 0x21, 0x00


	//----- nvinfo : EIATTR_KPARAM_INFO
	.align		4
.L_11:
        /*0028*/ 	.byte	0x04, 0x17
        /*002a*/ 	.short	(.L_13 - .L_12)
.L_12:
        /*002c*/ 	.word	0x00000000
        /*0030*/ 	.short	0x0000
        /*0032*/ 	.short	0x0000
        /*0034*/ 	.byte	0x00, 0xf5, 0x21, 0x00


	//----- nvinfo : EIATTR_SPARSE_MMA_MASK
	.align		4
.L_13:
        /*0038*/ 	.byte	0x03, 0x50
        /*003a*/ 	.short	0x0000


	//----- nvinfo : EIATTR_MAXREG_COUNT
	.align		4
        /*003c*/ 	.byte	0x03, 0x1b
        /*003e*/ 	.short	0x00ff


	//----- nvinfo : EIATTR_MERCURY_ISA_VERSION
	.align		4
        /*0040*/ 	.byte	0x03, 0x5f
        /*0042*/ 	.short	0x0101


	//----- nvinfo : EIATTR_VRC_CTA_INIT_COUNT
	.align		4
        /*0044*/ 	.byte	0x02, 0x4a
	.zero		1
	.zero		1


	//----- nvinfo : EIATTR_EXIT_INSTR_OFFSETS
	.align		4
        /*0048*/ 	.byte	0x04, 0x1c
        /*004a*/ 	.short	(.L_15 - .L_14)


	//   ....[0]....
.L_14:
        /*004c*/ 	.word	0x00000060


	//   ....[1]....
        /*0050*/ 	.word	0x00000120


	//----- nvinfo : EIATTR_CBANK_PARAM_SIZE
	.align		4
.L_15:
        /*0054*/ 	.byte	0x03, 0x19
        /*0056*/ 	.short	0x0018


	//----- nvinfo : EIATTR_PARAM_CBANK
	.align		4
        /*0058*/ 	.byte	0x04, 0x0a
        /*005a*/ 	.short	(.L_17 - .L_16)
	.align		4
.L_16:
        /*005c*/ 	.word	index@(.nv.constant0._Z4sumaPfS_S_)
        /*0060*/ 	.short	0x0380
        /*0062*/ 	.short	0x0018


	//----- nvinfo : EIATTR_SW_WAR
	.align		4
.L_17:
        /*0064*/ 	.byte	0x04, 0x36
        /*0066*/ 	.short	(.L_19 - .L_18)
.L_18:
        /*0068*/ 	.word	0x00000008
.L_19:


//--------------------- .nv.callgraph             --------------------------
	.section	.nv.callgraph,"",@"SHT_CUDA_CALLGRAPH"
	.align	4
	.sectionentsize	8
	.align		4
        /*0000*/ 	.word	0x00000000
	.align		4
        /*0004*/ 	.word	0xffffffff
	.align		4
        /*0008*/ 	.word	0x00000000
	.align		4
        /*000c*/ 	.word	0xfffffffe
	.align		4
        /*0010*/ 	.word	0x00000000
	.align		4
        /*0014*/ 	.word	0xfffffffd
	.align		4
        /*0018*/ 	.word	0x00000000
	.align		4
        /*001c*/ 	.word	0xfffffffc


//--------------------- .text._Z4sumaPfS_S_       --------------------------
	.section	.text._Z4sumaPfS_S_,"ax",@progbits
	.align	128
        .global         _Z4sumaPfS_S_
        .type           _Z4sumaPfS_S_,@function
        .size           _Z4sumaPfS_S_,(.L_x_1 - _Z4sumaPfS_S_)
        .other          _Z4sumaPfS_S_,@"STO_CUDA_ENTRY STV_DEFAULT"
_Z4sumaPfS_S_:
.text._Z4sumaPfS_S_:
[----:B------:R-:W-:Y:S01]  /*0000*/  LDC R1, c[0x0][0x37c] ;  /* 0x0000df00ff017b82 */ /* 0x000fe20000000800 */
[----:B------:R-:W0:Y:S07]  /*0010*/  S2R R0, SR_TID.X ;  /* 0x0000000000007919 */ /* 0x000e2e0000002100 */
[----:B------:R-:W0:Y:S08]  /*0020*/  S2UR UR4, SR_CTAID.X ;  /* 0x00000000000479c3 */ /* 0x000e300000002500 */
[----:B------:R-:W0:Y:S02]  /*0030*/  LDC R9, c[0x0][0x360] ;  /* 0x0000d800ff097b82 */ /* 0x000e240000000800 */
[----:B0-----:R-:W-:-:S05]  /*0040*/  IMAD R9, R9, UR4, R0 ;  /* 0x0000000409097c24 */ /* 0x001fca000f8e0200 */
[----:B------:R-:W-:-:S13]  /*0050*/  ISETP.GT.AND P0, PT, R9, 0x5b8d7f, PT ;  /* 0x005b8d7f0900780c */ /* 0x000fda0003f04270 */
[----:B------:R-:W-:Y:S05]  /*0060*/  @P0 EXIT ;  /* 0x000000000000094d */ /* 0x000fea0003800000 */
[----:B------:R-:W0:Y:S01]  /*0070*/  LDC.64 R2, c[0x0][0x380] ;  /* 0x0000e000ff027b82 */ /* 0x000e220000000a00 */
[----:B------:R-:W1:Y:S07]  /*0080*/  LDCU.64 UR4, c[0x0][0x358] ;  /* 0x00006b00ff0477ac */ /* 0x000e6e0008000a00 */
[----:B------:R-:W2:Y:S08]  /*0090*/  LDC.64 R4, c[0x0][0x388] ;  /* 0x0000e200ff047b82 */ /* 0x000eb00000000a00 */
[----:B------:R-:W3:Y:S01]  /*00a0*/  LDC.64 R6, c[0x0][0x390] ;  /* 0x0000e400ff067b82 */ /* 0x000ee20000000a00 */
[----:B0-----:R-:W-:-:S06]  /*00b0*/  IMAD.WIDE R2, R9, 0x4, R2 ;  /* 0x0000000409027825 */ /* 0x001fcc00078e0202 */
[----:B-1----:R-:W4:Y:S01]  /*00c0*/  LDG.E R2, desc[UR4][R2.64] ;  /* 0x0000000402027981 */ /* 0x002f22000c1e1900 */
[----:B--2---:R-:W-:-:S06]  /*00d0*/  IMAD.WIDE R4, R9, 0x4, R4 ;  /* 0x0000000409047825 */ /* 0x004fcc00078e0204 */
[----:B------:R-:W4:Y:S01]  /*00e0*/  LDG.E R5, desc[UR4][R4.64] ;  /* 0x0000000404057981 */ /* 0x000f22000c1e1900 */
[----:B---3--:R-:W-:-:S04]  /*00f0*/  IMAD.WIDE R6, R9, 0x4, R6 ;  /* 0x0000000409067825 */ /* 0x008fc800078e0206 */
[----:B----4-:R-:W-:-:S05]  /*0100*/  FADD R9, R2, R5 ;  /* 0x0000000502097221 */ /* 0x010fca0000000000 */
[----:B------:R-:W-:Y:S01]  /*0110*/  STG.E desc[UR4][R6.64], R9 ;  /* 0x0000000906007986 */ /* 0x000fe2000c101904 */
[----:B------:R-:W-:Y:S05]  /*0120*/  EXIT ;  /* 0x000000000000794d */ /* 0x000fea0003800000 */
.L_x_0:
[----:B------:R-:W-:-:S00]  /*0130*/  BRA `(.L_x_0) ;  /* 0xfffffffc00fc7947 */ /* 0x000fc0000383ffff */
[----:B------:R-:W-:-:S00]  /*0140*/  NOP ;  /* 0x0000000000007918 */ /* 0x000fc00000000000 */
        /* <DEDUP_REMOVED lines=11> */
.L_x_1:


//--------------------- .nv.shared.reserved.0     --------------------------
	.section	.nv.shared.reserved.0,"aw",@nobits
	.weak		__nv_reservedSMEM_offset_0_alias
	.size		__nv_reservedSMEM_offset_0_alias, 0, 64
	.other		__nv_reservedSMEM_offset_0_alias,@"STO_CUDA_RESERVED_SHARED STV_DEFAULT"
__nv_reservedSMEM_offset_0_alias:
	.zero		0
	.zero		64


//--------------------- .nv.constant0._Z4sumaPfS_S_ --------------------------
	.section	.nv.constant0._Z4sumaPfS_S_,"a",@progbits
	.sectionflags	@""
	.align	4
.nv.constant0._Z4sumaPfS_S_:
	.zero		920


//--------------------- SYMBOLS --------------------------

	.type		.nv.reservedSmem.offset0,@object
	.size		.nv.reservedSmem.offset0,0x4
